//
// Generated by NVIDIA NVVM Compiler
//
// Compiler Build ID: CL-36424714
// Cuda compilation tools, release 13.0, V13.0.88
// Based on NVVM 20.0.0
//

.version 9.0
.target sm_100
.address_size 64

	// .globl	_Z13processMatrixPiS_iiS_S_

.visible .entry _Z13processMatrixPiS_iiS_S_(
	.param .u64 .ptr .align 1 _Z13processMatrixPiS_iiS_S__param_0,
	.param .u64 .ptr .align 1 _Z13processMatrixPiS_iiS_S__param_1,
	.param .u32 _Z13processMatrixPiS_iiS_S__param_2,
	.param .u32 _Z13processMatrixPiS_iiS_S__param_3,
	.param .u64 .ptr .align 1 _Z13processMatrixPiS_iiS_S__param_4,
	.param .u64 .ptr .align 1 _Z13processMatrixPiS_iiS_S__param_5
)
{
	.reg .pred 	%p<5>;
	.reg .b32 	%r<18>;
	.reg .b64 	%rd<19>;

	ld.param.u64 	%rd2, [_Z13processMatrixPiS_iiS_S__param_0];
	ld.param.u64 	%rd5, [_Z13processMatrixPiS_iiS_S__param_1];
	ld.param.u32 	%r5, [_Z13processMatrixPiS_iiS_S__param_2];
	ld.param.u32 	%r6, [_Z13processMatrixPiS_iiS_S__param_3];
	ld.param.u64 	%rd3, [_Z13processMatrixPiS_iiS_S__param_4];
	ld.param.u64 	%rd4, [_Z13processMatrixPiS_iiS_S__param_5];
	cvta.to.global.u64 	%rd1, %rd5;
	mov.u32 	%r7, %tid.x;
	mov.u32 	%r8, %ctaid.x;
	mov.u32 	%r9, %ntid.x;
	mad.lo.s32 	%r1, %r8, %r9, %r7;
	mov.u32 	%r10, %tid.y;
	mov.u32 	%r11, %ctaid.y;
	mov.u32 	%r12, %ntid.y;
	mad.lo.s32 	%r13, %r11, %r12, %r10;
	setp.ge.s32 	%p1, %r1, %r5;
	setp.ge.s32 	%p2, %r13, %r6;
	or.pred  	%p3, %p1, %p2;
	@%p3 bra 	$L__BB0_4;
	cvta.to.global.u64 	%rd6, %rd2;
	mad.lo.s32 	%r3, %r6, %r1, %r13;
	mul.wide.s32 	%rd7, %r3, 4;
	add.s64 	%rd8, %rd6, %rd7;
	ld.global.u32 	%r14, [%rd8];
	and.b32  	%r15, %r14, 1;
	setp.eq.b32 	%p4, %r15, 1;
	@%p4 bra 	$L__BB0_3;
	cvta.to.global.u64 	%rd14, %rd3;
	mul.wide.s32 	%rd15, %r1, 4;
	add.s64 	%rd16, %rd14, %rd15;
	ld.global.u32 	%r17, [%rd16];
	add.s64 	%rd18, %rd1, %rd7;
	st.global.u32 	[%rd18], %r17;
	bra.uni 	$L__BB0_4;
$L__BB0_3:
	cvta.to.global.u64 	%rd9, %rd4;
	mul.wide.u32 	%rd10, %r13, 4;
	add.s64 	%rd11, %rd9, %rd10;
	ld.global.u32 	%r16, [%rd11];
	add.s64 	%rd13, %rd1, %rd7;
	st.global.u32 	[%rd13], %r16;
$L__BB0_4:
	ret;

}


// ===== COMPILED SASS (sm_100) =====

	.target	sm_100

	.elftype	@"ET_EXEC"


//--------------------- .note.nv.tkinfo           --------------------------
	.section	.note.nv.tkinfo,"",@"SHT_NOTE"
	.sectionflags	@"SHF_NOTE_NV_TKINFO"
	.tkinfo
        /*0018*/ 	.word	0x00000002
        /*0030*/ 	.string	""
        /*0030*/ 	.string	"ptxas"
        /*0030*/ 	.string	"Cuda compilation tools, release 13.0, V13.0.88"
        /*0030*/ 	.string	"Build cuda_13.0.r13.0/compiler.36424714_0"
        /*0030*/ 	.string	"-arch sm_100 -m 64 "



//--------------------- .note.nv.cuinfo           --------------------------
	.section	.note.nv.cuinfo,"",@"SHT_NOTE"
	.sectionflags	@"SHF_NOTE_NV_CUINFO"
        /*0018*/ 	.short	0x0002
        /*001a*/ 	.short	0x0064
        /*001c*/ 	.short	0x0082
	.zero		2


//--------------------- .nv.info                  --------------------------
	.section	.nv.info,"",@"SHT_CUDA_INFO"
	.align	4


	//----- nvinfo : EIATTR_REGCOUNT
	.align		4
        /*0000*/ 	.byte	0x04, 0x2f
        /*0002*/ 	.short	(.L_1 - .L_0)
	.align		4
.L_0:
        /*0004*/ 	.word	index@(_Z13processMatrixPiS_iiS_S_)
        /*0008*/ 	.word	0x0000000a


	//----- nvinfo : EIATTR_FRAME_SIZE
	.align		4
.L_1:
        /*000c*/ 	.byte	0x04, 0x11
        /*000e*/ 	.short	(.L_3 - .L_2)
	.align		4
.L_2:
        /*0010*/ 	.word	index@(_Z13processMatrixPiS_iiS_S_)
        /*0014*/ 	.word	0x00000000


	//----- nvinfo : EIATTR_MIN_STACK_SIZE
	.align		4
.L_3:
        /*0018*/ 	.byte	0x04, 0x12
        /*001a*/ 	.short	(.L_5 - .L_4)
	.align		4
.L_4:
        /*001c*/ 	.word	index@(_Z13processMatrixPiS_iiS_S_)
        /*0020*/ 	.word	0x00000000
.L_5:


//--------------------- .nv.compat                --------------------------
	.section	.nv.compat,"",@"SHT_CUDA_COMPAT_INFO"
	.align	4
        /*0000*/ 	.byte	0x02, 0x09, 0x00, 0x00, 0x02, 0x02, 0x01, 0x00, 0x02, 0x05, 0x05, 0x00, 0x03, 0x07, 0x01, 0x01
        /*0010*/ 	.byte	0x02, 0x03, 0x00, 0x00, 0x02, 0x06, 0x01, 0x00, 0x04, 0x0b, 0x08, 0x00, 0x09, 0x00, 0x00, 0x00
        /*0020*/ 	.byte	0x00, 0x00, 0x00, 0x00


//--------------------- .nv.info._Z13processMatrixPiS_iiS_S_ --------------------------
	.section	.nv.info._Z13processMatrixPiS_iiS_S_,"",@"SHT_CUDA_INFO"
	.sectionflags	@""
	.align	4


	//----- nvinfo : EIATTR_CUDA_API_VERSION
	.align		4
        /*0000*/ 	.byte	0x04, 0x37
        /*0002*/ 	.short	(.L_7 - .L_6)
.L_6:
        /*0004*/ 	.word	0x00000082


	//----- nvinfo : EIATTR_KPARAM_INFO
	.align		4
.L_7:
        /*0008*/ 	.byte	0x04, 0x17
        /*000a*/ 	.short	(.L_9 - .L_8)
.L_8:
        /*000c*/ 	.word	0x00000000
        /*0010*/ 	.short	0x0005
        /*0012*/ 	.short	0x0020
        /*0014*/ 	.byte	0x00, 0xf5, 0x21, 0x00


	//----- nvinfo : EIATTR_KPARAM_INFO
	.align		4
.L_9:
        /*0018*/ 	.byte	0x04, 0x17
        /*001a*/ 	.short	(.L_11 - .L_10)
.L_10:
        /*001c*/ 	.word	0x00000000
        /*0020*/ 	.short	0x0004
        /*0022*/ 	.short	0x0018
        /*0024*/ 	.byte	0x00, 0xf5, 0x21, 0x00


	//----- nvinfo : EIATTR_KPARAM_INFO
	.align		4
.L_11:
        /*0028*/ 	.byte	0x04, 0x17
        /*002a*/ 	.short	(.L_13 - .L_12)
.L_12:
        /*002c*/ 	.word	0x00000000
        /*0030*/ 	.short	0x0003
        /*0032*/ 	.short	0x0014
        /*0034*/ 	.byte	0x00, 0xf0, 0x11, 0x00


	//----- nvinfo : EIATTR_KPARAM_INFO
	.align		4
.L_13:
        /*0038*/ 	.byte	0x04, 0x17
        /*003a*/ 	.short	(.L_15 - .L_14)
.L_14:
        /*003c*/ 	.word	0x00000000
        /*0040*/ 	.short	0x0002
        /*0042*/ 	.short	0x0010
        /*0044*/ 	.byte	0x00, 0xf0, 0x11, 0x00


	//----- nvinfo : EIATTR_KPARAM_INFO
	.align		4
.L_15:
        /*0048*/ 	.byte	0x04, 0x17
        /*004a*/ 	.short	(.L_17 - .L_16)
.L_16:
        /*004c*/ 	.word	0x00000000
        /*0050*/ 	.short	0x0001
        /*0052*/ 	.short	0x0008
        /*0054*/ 	.byte	0x00, 0xf5, 0x21, 0x00


	//----- nvinfo : EIATTR_KPARAM_INFO
	.align		4
.L_17:
        /*0058*/ 	.byte	0x04, 0x17
        /*005a*/ 	.short	(.L_19 - .L_18)
.L_18:
        /*005c*/ 	.word	0x00000000
        /*0060*/ 	.short	0x0000
        /*0062*/ 	.short	0x0000
        /*0064*/ 	.byte	0x00, 0xf5, 0x21, 0x00


	//----- nvinfo : EIATTR_SPARSE_MMA_MASK
	.align		4
.L_19:
        /*0068*/ 	.byte	0x03, 0x50
        /*006a*/ 	.short	0x0000


	//----- nvinfo : EIATTR_MAXREG_COUNT
	.align		4
        /*006c*/ 	.byte	0x03, 0x1b
        /*006e*/ 	.short	0x00ff


	//----- nvinfo : EIATTR_MERCURY_ISA_VERSION
	.align		4
        /*0070*/ 	.byte	0x03, 0x5f
        /*0072*/ 	.short	0x0101


	//----- nvinfo : EIATTR_VRC_CTA_INIT_COUNT
	.align		4
        /*0074*/ 	.byte	0x02, 0x4a
	.zero		1
	.zero		1


	//----- nvinfo : EIATTR_EXIT_INSTR_OFFSETS
	.align		4
        /*0078*/ 	.byte	0x04, 0x1c
        /*007a*/ 	.short	(.L_21 - .L_20)


	//   ....[0]....
.L_20:
        /*007c*/ 	.word	0x000000c0


	//   ....[1]....
        /*0080*/ 	.word	0x000001b0


	//   ....[2]....
        /*0084*/ 	.word	0x00000220


	//----- nvinfo : EIATTR_CRS_STACK_SIZE
	.align		4
.L_21:
        /*0088*/ 	.byte	0x04, 0x1e
        /*008a*/ 	.short	(.L_23 - .L_22)
.L_22:
        /*008c*/ 	.word	0x00000000


	//----- nvinfo : EIATTR_CBANK_PARAM_SIZE
	.align		4
.L_23:
        /*0090*/ 	.byte	0x03, 0x19
        /*0092*/ 	.short	0x0028


	//----- nvinfo : EIATTR_PARAM_CBANK
	.align		4
        /*0094*/ 	.byte	0x04, 0x0a
        /*0096*/ 	.short	(.L_25 - .L_24)
	.align		4
.L_24:
        /*0098*/ 	.word	index@(.nv.constant0._Z13processMatrixPiS_iiS_S_)
        /*009c*/ 	.short	0x0380
        /*009e*/ 	.short	0x0028


	//----- nvinfo : EIATTR_SW_WAR
	.align		4
.L_25:
        /*00a0*/ 	.byte	0x04, 0x36
        /*00a2*/ 	.short	(.L_27 - .L_26)
.L_26:
        /*00a4*/ 	.word	0x00000008
.L_27:


//--------------------- .nv.callgraph             --------------------------
	.section	.nv.callgraph,"",@"SHT_CUDA_CALLGRAPH"
	.align	4
	.sectionentsize	8
	.align		4
        /*0000*/ 	.word	0x00000000
	.align		4
        /*0004*/ 	.word	0xffffffff
	.align		4
        /*0008*/ 	.word	0x00000000
	.align		4
        /*000c*/ 	.word	0xfffffffe
	.align		4
        /*0010*/ 	.word	0x00000000
	.align		4
        /*0014*/ 	.word	0xfffffffd
	.align		4
        /*0018*/ 	.word	0x00000000
	.align		4
        /*001c*/ 	.word	0xfffffffc


//--------------------- .text._Z13processMatrixPiS_iiS_S_ --------------------------
	.section	.text._Z13processMatrixPiS_iiS_S_,"ax",@progbits
	.align	128
        .global         _Z13processMatrixPiS_iiS_S_
        .type           _Z13processMatrixPiS_iiS_S_,@function
        .size           _Z13processMatrixPiS_iiS_S_,(.L_x_2 - _Z13processMatrixPiS_iiS_S_)
        .other          _Z13processMatrixPiS_iiS_S_,@"STO_CUDA_ENTRY STV_DEFAULT"
_Z13processMatrixPiS_iiS_S_:
.text._Z13processMatrixPiS_iiS_S_:
[----:B------:R-:W-:Y:S01]  /*0000*/  LDC R1, c[0x0][0x37c] ;  /* 0x0000df00ff017b82 */ /* 0x000fe20000000800 */
[----:B------:R-:W0:Y:S07]  /*0010*/  S2R R0, SR_TID.Y ;  /* 0x0000000000007919 */ /* 0x000e2e0000002200 */
[----:B------:R-:W1:Y:S01]  /*0020*/  LDC R2, c[0x0][0x360] ;  /* 0x0000d800ff027b82 */ /* 0x000e620000000800 */
[----:B------:R-:W2:Y:S01]  /*0030*/  LDCU.64 UR6, c[0x0][0x390] ;  /* 0x00007200ff0677ac */ /* 0x000ea20008000a00 */
[----:B------:R-:W1:Y:S06]  /*0040*/  S2R R5, SR_TID.X ;  /* 0x0000000000057919 */ /* 0x000e6c0000002100 */
[----:B------:R-:W0:Y:S08]  /*0050*/  S2UR UR5, SR_CTAID.Y ;  /* 0x00000000000579c3 */ /* 0x000e300000002600 */
[----:B------:R-:W0:Y:S08]  /*0060*/  LDC R3, c[0x0][0x364] ;  /* 0x0000d900ff037b82 */ /* 0x000e300000000800 */
[----:B------:R-:W1:Y:S01]  /*0070*/  S2UR UR4, SR_CTAID.X ;  /* 0x00000000000479c3 */ /* 0x000e620000002500 */
[----:B0-----:R-:W-:-:S05]  /*0080*/  IMAD R0, R3, UR5, R0 ;  /* 0x0000000503007c24 */ /* 0x001fca000f8e0200 */
[----:B--2---:R-:W-:Y:S01]  /*0090*/  ISETP.GE.AND P0, PT, R0, UR7, PT ;  /* 0x0000000700007c0c */ /* 0x004fe2000bf06270 */
[----:B-1----:R-:W-:-:S05]  /*00a0*/  IMAD R5, R2, UR4, R5 ;  /* 0x0000000402057c24 */ /* 0x002fca000f8e0205 */
[----:B------:R-:W-:-:S13]  /*00b0*/  ISETP.GE.OR P0, PT, R5, UR6, P0 ;  /* 0x0000000605007c0c */ /* 0x000fda0008706670 */
[----:B------:R-:W-:Y:S05]  /*00c0*/  @P0 EXIT ;  /* 0x000000000000094d */ /* 0x000fea0003800000 */
[----:B------:R-:W0:Y:S01]  /*00d0*/  LDC.64 R2, c[0x0][0x380] ;  /* 0x0000e000ff027b82 */ /* 0x000e220000000a00 */
[----:B------:R-:W1:Y:S01]  /*00e0*/  LDCU.64 UR4, c[0x0][0x358] ;  /* 0x00006b00ff0477ac */ /* 0x000e620008000a00 */
[----:B------:R-:W-:-:S04]  /*00f0*/  IMAD R7, R5, UR7, R0 ;  /* 0x0000000705077c24 */ /* 0x000fc8000f8e0200 */
[----:B0-----:R-:W-:-:S06]  /*0100*/  IMAD.WIDE R2, R7, 0x4, R2 ;  /* 0x0000000407027825 */ /* 0x001fcc00078e0202 */
[----:B-1----:R-:W2:Y:S02]  /*0110*/  LDG.E R2, desc[UR4][R2.64] ;  /* 0x0000000402027981 */ /* 0x002ea4000c1e1900 */
[----:B--2---:R-:W-:-:S04]  /*0120*/  LOP3.LUT R4, R2, 0x1, RZ, 0xc0, !PT ;  /* 0x0000000102047812 */ /* 0x004fc800078ec0ff */
[----:B------:R-:W-:-:S13]  /*0130*/  ISETP.NE.U32.AND P0, PT, R4, 0x1, PT ;  /* 0x000000010400780c */ /* 0x000fda0003f05070 */
[----:B------:R-:W-:Y:S05]  /*0140*/  @!P0 BRA `(.L_x_0) ;  /* 0x00000000001c8947 */ /* 0x000fea0003800000 */
[----:B------:R-:W0:Y:S02]  /*0150*/  LDC.64 R2, c[0x0][0x398] ;  /* 0x0000e600ff027b82 */ /* 0x000e240000000a00 */
[----:B0-----:R-:W-:-:S06]  /*0160*/  IMAD.WIDE R2, R5, 0x4, R2 ;  /* 0x0000000405027825 */ /* 0x001fcc00078e0202 */
[----:B------:R-:W0:Y:S01]  /*0170*/  LDC.64 R4, c[0x0][0x388] ;  /* 0x0000e200ff047b82 */ /* 0x000e220000000a00 */
[----:B------:R-:W2:Y:S01]  /*0180*/  LDG.E R3, desc[UR4][R2.64] ;  /* 0x0000000402037981 */ /* 0x000ea2000c1e1900 */
[----:B0-----:R-:W-:-:S05]  /*0190*/  IMAD.WIDE R4, R7, 0x4, R4 ;  /* 0x0000000407047825 */ /* 0x001fca00078e0204 */
[----:B--2---:R-:W-:Y:S01]  /*01a0*/  STG.E desc[UR4][R4.64], R3 ;  /* 0x0000000304007986 */ /* 0x004fe2000c101904 */
[----:B------:R-:W-:Y:S05]  /*01b0*/  EXIT ;  /* 0x000000000000794d */ /* 0x000fea0003800000 */
.L_x_0:
[----:B------:R-:W0:Y:S08]  /*01c0*/  LDC.64 R2, c[0x0][0x3a0] ;  /* 0x0000e800ff027b82 */ /* 0x000e300000000a00 */
[----:B------:R-:W1:Y:S01]  /*01d0*/  LDC.64 R4, c[0x0][0x388] ;  /* 0x0000e200ff047b82 */ /* 0x000e620000000a00 */
[----:B0-----:R-:W-:-:S06]  /*01e0*/  IMAD.WIDE.U32 R2, R0, 0x4, R2 ;  /* 0x0000000400027825 */ /* 0x001fcc00078e0002 */
[----:B------:R-:W2:Y:S01]  /*01f0*/  LDG.E R3, desc[UR4][R2.64] ;  /* 0x0000000402037981 */ /* 0x000ea2000c1e1900 */
[----:B-1----:R-:W-:-:S05]  /*0200*/  IMAD.WIDE R4, R7, 0x4, R4 ;  /* 0x0000000407047825 */ /* 0x002fca00078e0204 */
[----:B--2---:R-:W-:Y:S01]  /*0210*/  STG.E desc[UR4][R4.64], R3 ;  /* 0x0000000304007986 */ /* 0x004fe2000c101904 */
[----:B------:R-:W-:Y:S05]  /*0220*/  EXIT ;  /* 0x000000000000794d */ /* 0x000fea0003800000 */
.L_x_1:
[----:B------:R-:W-:-:S00]  /*0230*/  BRA `(.L_x_1) ;  /* 0xfffffffc00fc7947 */ /* 0x000fc0000383ffff */
[----:B------:R-:W-:-:S00]  /*0240*/  NOP ;  /* 0x0000000000007918 */ /* 0x000fc00000000000 */
        /* <DEDUP_REMOVED lines=11> */
.L_x_2:


//--------------------- .nv.shared.reserved.0     --------------------------
	.section	.nv.shared.reserved.0,"aw",@nobits
	.weak		__nv_reservedSMEM_offset_0_alias
	.size		__nv_reservedSMEM_offset_0_alias, 0, 64
	.other		__nv_reservedSMEM_offset_0_alias,@"STO_CUDA_RESERVED_SHARED STV_DEFAULT"
__nv_reservedSMEM_offset_0_alias:
	.zero		0
	.zero		64


//--------------------- .nv.constant0._Z13processMatrixPiS_iiS_S_ --------------------------
	.section	.nv.constant0._Z13processMatrixPiS_iiS_S_,"a",@progbits
	.sectionflags	@""
	.align	4
.nv.constant0._Z13processMatrixPiS_iiS_S_:
	.zero		936


//--------------------- SYMBOLS --------------------------

	.type		.nv.reservedSmem.offset0,@object
	.size		.nv.reservedSmem.offset0,0x4
